	.headerflags	@"EF_CUDA_TEXMODE_UNIFIED EF_CUDA_64BIT_ADDRESS EF_CUDA_ACCELERATORS EF_CUDA_SM90 EF_CUDA_VIRTUAL_SM(EF_CUDA_SM90)"
	.elftype	@"ET_EXEC"


//--------------------- .nv.info                  --------------------------
	.section	.nv.info,"",@"SHT_CUDA_INFO"
	.align	4


	//----- nvinfo : EIATTR_REGCOUNT
	.align		4
        /*0000*/ 	.byte	0x04, 0x2f
        /*0002*/ 	.short	(.L_3 - .L_2)
	.align		4
.L_2:
        /*0004*/ 	.word	index@(triton_poi_fused__native_batch_norm_legit_no_training_add_relu_3)
        /*0008*/ 	.word	0x0000001a


	//----- nvinfo : EIATTR_MIN_STACK_SIZE
	.align		4
.L_3:
        /*000c*/ 	.byte	0x04, 0x12
        /*000e*/ 	.short	(.L_5 - .L_4)
	.align		4
.L_4:
        /*0010*/ 	.word	index@(triton_poi_fused__native_batch_norm_legit_no_training_add_relu_3)
        /*0014*/ 	.word	0x00000000


	//----- nvinfo : EIATTR_FRAME_SIZE
	.align		4
.L_5:
        /*0018*/ 	.byte	0x04, 0x11
        /*001a*/ 	.short	(.L_7 - .L_6)
	.align		4
.L_6:
        /*001c*/ 	.word	index@(triton_poi_fused__native_batch_norm_legit_no_training_add_relu_3)
        /*0020*/ 	.word	0x00000000


	//----- nvinfo : EIATTR_MIN_STACK_SIZE
	.align		4
.L_7:
        /*0024*/ 	.byte	0x04, 0x12
        /*0026*/ 	.short	(.L_9 - .L_8)
	.align		4
.L_8:
        /*0028*/ 	.word	index@(triton_poi_fused__native_batch_norm_legit_no_training_add_relu_3)
        /*002c*/ 	.word	0x00000000
.L_9:


//--------------------- .nv.info.triton_poi_fused__native_batch_norm_legit_no_training_add_relu_3 --------------------------
	.section	.nv.info.triton_poi_fused__native_batch_norm_legit_no_training_add_relu_3,"",@"SHT_CUDA_INFO"
	.sectionflags	@""
	.align	4


	//----- nvinfo : EIATTR_CUDA_API_VERSION
	.align		4
        /*0000*/ 	.byte	0x04, 0x37
        /*0002*/ 	.short	(.L_11 - .L_10)
.L_10:
        /*0004*/ 	.word	0x0000007c


	//----- nvinfo : EIATTR_KPARAM_INFO
	.align		4
.L_11:
        /*0008*/ 	.byte	0x04, 0x17
        /*000a*/ 	.short	(.L_13 - .L_12)
.L_12:
        /*000c*/ 	.word	0x00000000
        /*0010*/ 	.short	0x0008
        /*0012*/ 	.short	0x0040
        /*0014*/ 	.byte	0x00, 0xf0, 0x11, 0x00


	//----- nvinfo : EIATTR_KPARAM_INFO
	.align		4
.L_13:
        /*0018*/ 	.byte	0x04, 0x17
        /*001a*/ 	.short	(.L_15 - .L_14)
.L_14:
        /*001c*/ 	.word	0x00000000
        /*0020*/ 	.short	0x0007
        /*0022*/ 	.short	0x0038
        /*0024*/ 	.byte	0x00, 0xf4, 0x21, 0x00


	//----- nvinfo : EIATTR_KPARAM_INFO
	.align		4
.L_15:
        /*0028*/ 	.byte	0x04, 0x17
        /*002a*/ 	.short	(.L_17 - .L_16)
.L_16:
        /*002c*/ 	.word	0x00000000
        /*0030*/ 	.short	0x0006
        /*0032*/ 	.short	0x0030
        /*0034*/ 	.byte	0x00, 0xf4, 0x21, 0x00


	//----- nvinfo : EIATTR_KPARAM_INFO
	.align		4
.L_17:
        /*0038*/ 	.byte	0x04, 0x17
        /*003a*/ 	.short	(.L_19 - .L_18)
.L_18:
        /*003c*/ 	.word	0x00000000
        /*0040*/ 	.short	0x0005
        /*0042*/ 	.short	0x0028
        /*0044*/ 	.byte	0x00, 0xf4, 0x21, 0x00


	//----- nvinfo : EIATTR_KPARAM_INFO
	.align		4
.L_19:
        /*0048*/ 	.byte	0x04, 0x17
        /*004a*/ 	.short	(.L_21 - .L_20)
.L_20:
        /*004c*/ 	.word	0x00000000
        /*0050*/ 	.short	0x0004
        /*0052*/ 	.short	0x0020
        /*0054*/ 	.byte	0x00, 0xf4, 0x21, 0x00


	//----- nvinfo : EIATTR_KPARAM_INFO
	.align		4
.L_21:
        /*0058*/ 	.byte	0x04, 0x17
        /*005a*/ 	.short	(.L_23 - .L_22)
.L_22:
        /*005c*/ 	.word	0x00000000
        /*0060*/ 	.short	0x0003
        /*0062*/ 	.short	0x0018
        /*0064*/ 	.byte	0x00, 0xf4, 0x21, 0x00


	//----- nvinfo : EIATTR_KPARAM_INFO
	.align		4
.L_23:
        /*0068*/ 	.byte	0x04, 0x17
        /*006a*/ 	.short	(.L_25 - .L_24)
.L_24:
        /*006c*/ 	.word	0x00000000
        /*0070*/ 	.short	0x0002
        /*0072*/ 	.short	0x0010
        /*0074*/ 	.byte	0x00, 0xf4, 0x21, 0x00


	//----- nvinfo : EIATTR_KPARAM_INFO
	.align		4
.L_25:
        /*0078*/ 	.byte	0x04, 0x17
        /*007a*/ 	.short	(.L_27 - .L_26)
.L_26:
        /*007c*/ 	.word	0x00000000
        /*0080*/ 	.short	0x0001
        /*0082*/ 	.short	0x0008
        /*0084*/ 	.byte	0x00, 0xf4, 0x21, 0x00


	//----- nvinfo : EIATTR_KPARAM_INFO
	.align		4
.L_27:
        /*0088*/ 	.byte	0x04, 0x17
        /*008a*/ 	.short	(.L_29 - .L_28)
.L_28:
        /*008c*/ 	.word	0x00000000
        /*0090*/ 	.short	0x0000
        /*0092*/ 	.short	0x0000
        /*0094*/ 	.byte	0x00, 0xf4, 0x21, 0x00


	//----- nvinfo : EIATTR_SPARSE_MMA_MASK
	.align		4
.L_29:
        /*0098*/ 	.byte	0x03, 0x50
        /*009a*/ 	.short	0x0000


	//----- nvinfo : EIATTR_MAXREG_COUNT
	.align		4
        /*009c*/ 	.byte	0x03, 0x1b
        /*009e*/ 	.short	0x00ff


	//----- nvinfo : EIATTR_EXIT_INSTR_OFFSETS
	.align		4
        /*00a0*/ 	.byte	0x04, 0x1c
        /*00a2*/ 	.short	(.L_31 - .L_30)


	//   ....[0]....
.L_30:
        /*00a4*/ 	.word	0x00000520


	//   ....[1]....
        /*00a8*/ 	.word	0x00000540


	//----- nvinfo : EIATTR_REQNTID
	.align		4
.L_31:
        /*00ac*/ 	.byte	0x04, 0x10
        /*00ae*/ 	.short	(.L_33 - .L_32)
.L_32:
        /*00b0*/ 	.word	0x00000080
        /*00b4*/ 	.word	0x00000001
        /*00b8*/ 	.word	0x00000001


	//----- nvinfo : EIATTR_CBANK_PARAM_SIZE
	.align		4
.L_33:
        /*00bc*/ 	.byte	0x03, 0x19
        /*00be*/ 	.short	0x0044


	//----- nvinfo : EIATTR_PARAM_CBANK
	.align		4
        /*00c0*/ 	.byte	0x04, 0x0a
        /*00c2*/ 	.short	(.L_35 - .L_34)
	.align		4
.L_34:
        /*00c4*/ 	.word	index@(.nv.constant0.triton_poi_fused__native_batch_norm_legit_no_training_add_relu_3)
        /*00c8*/ 	.short	0x0210
        /*00ca*/ 	.short	0x0044


	//----- nvinfo : EIATTR_SW_WAR
	.align		4
.L_35:
        /*00cc*/ 	.byte	0x04, 0x36
        /*00ce*/ 	.short	(.L_37 - .L_36)
.L_36:
        /*00d0*/ 	.word	0x00000008
.L_37:


//--------------------- .nv.callgraph             --------------------------
	.section	.nv.callgraph,"",@"SHT_CUDA_CALLGRAPH"
	.align	4
	.sectionentsize	8
	.align		4
        /*0000*/ 	.word	0x00000000
	.align		4
        /*0004*/ 	.word	0xffffffff
	.align		4
        /*0008*/ 	.word	0x00000000
	.align		4
        /*000c*/ 	.word	0xfffffffe
	.align		4
        /*0010*/ 	.word	0x00000000
	.align		4
        /*0014*/ 	.word	0xfffffffd
	.align		4
        /*0018*/ 	.word	0x00000000
	.align		4
        /*001c*/ 	.word	0xfffffffc


//--------------------- .nv.constant4             --------------------------
	.section	.nv.constant4,"a",@progbits
	.align	8
	.align		8
.nv.constant4:
        /*0000*/ 	.dword	_$_str
	.align		8
        /*0008*/ 	.dword	_$_str_$_2


//--------------------- .text.triton_poi_fused__native_batch_norm_legit_no_training_add_relu_3 --------------------------
	.section	.text.triton_poi_fused__native_batch_norm_legit_no_training_add_relu_3,"ax",@progbits
	.align	128
        .global         triton_poi_fused__native_batch_norm_legit_no_training_add_relu_3
        .type           triton_poi_fused__native_batch_norm_legit_no_training_add_relu_3,@function
        .size           triton_poi_fused__native_batch_norm_legit_no_training_add_relu_3,(.L_x_1 - triton_poi_fused__native_batch_norm_legit_no_training_add_relu_3)
        .other          triton_poi_fused__native_batch_norm_legit_no_training_add_relu_3,@"STO_CUDA_ENTRY STV_DEFAULT"
triton_poi_fused__native_batch_norm_legit_no_training_add_relu_3:
.text.triton_poi_fused__native_batch_norm_legit_no_training_add_relu_3:
[----:B------:R-:W0:Y:S01]  /*0000*/  LDC R1, c[0x0][0x28] ;  /* 0x00000a00ff017b82 */ /* 0x000e220000000800 */
[----:B------:R-:W1:Y:S01]  /*0010*/  S2R R0, SR_TID.X ;  /* 0x0000000000007919 */ /* 0x000e620000002100 */
[----:B------:R-:W-:Y:S01]  /*0020*/  CS2R R12, SRZ ;  /* 0x00000000000c7805 */ /* 0x000fe2000001ff00 */
[----:B------:R-:W-:-:S05]  /*0030*/  ULDC.64 UR4, c[0x0][0x208] ;  /* 0x0000820000047ab9 */ /* 0x000fca0000000a00 */
[----:B------:R-:W2:Y:S01]  /*0040*/  LDC.64 R20, c[0x0][0x218] ;  /* 0x00008600ff147b82 */ /* 0x000ea20000000a00 */
[----:B------:R-:W3:Y:S07]  /*0050*/  S2R R3, SR_CTAID.X ;  /* 0x0000000000037919 */ /* 0x000eee0000002500 */
[----:B------:R-:W4:Y:S08]  /*0060*/  LDC.64 R18, c[0x0][0x210] ;  /* 0x00008400ff127b82 */ /* 0x000f300000000a00 */
[----:B------:R-:W5:Y:S08]  /*0070*/  LDC.64 R14, c[0x0][0x238] ;  /* 0x00008e00ff0e7b82 */ /* 0x000f700000000a00 */
[----:B------:R-:W2:Y:S01]  /*0080*/  LDC.64 R6, c[0x0][0x228] ;  /* 0x00008a00ff067b82 */ /* 0x000ea20000000a00 */
[----:B-1----:R-:W-:-:S07]  /*0090*/  SHF.L.U32 R0, R0, 0x1, RZ ;  /* 0x0000000100007819 */ /* 0x002fce00000006ff */
[----:B------:R-:W1:Y:S01]  /*00a0*/  LDC.64 R10, c[0x0][0x230] ;  /* 0x00008c00ff0a7b82 */ /* 0x000e620000000a00 */
[----:B---3--:R-:W-:Y:S02]  /*00b0*/  SHF.R.S32.HI R5, RZ, 0x17, R3 ;  /* 0x00000017ff057819 */ /* 0x008fe40000011403 */
[----:B------:R-:W-:Y:S02]  /*00c0*/  LOP3.LUT R0, R0, 0xfe, RZ, 0xc0, !PT ;  /* 0x000000fe00007812 */ /* 0x000fe400078ec0ff */
[----:B------:R-:W-:Y:S02]  /*00d0*/  SGXT R5, R5, 0x1 ;  /* 0x000000010505781a */ /* 0x000fe40000000200 */
[----:B------:R-:W-:Y:S02]  /*00e0*/  LEA R8, R3, R0, 0x8 ;  /* 0x0000000003087211 */ /* 0x000fe400078e40ff */
[----:B------:R-:W3:Y:S02]  /*00f0*/  LDC.64 R2, c[0x0][0x220] ;  /* 0x00008800ff027b82 */ /* 0x000ee40000000a00 */
[----:B------:R-:W-:-:S02]  /*0100*/  LEA.HI R5, R5, R8, RZ, 0x4 ;  /* 0x0000000805057211 */ /* 0x000fc400078f20ff */
[----:B------:R-:W-:Y:S02]  /*0110*/  ISETP.GE.AND P0, PT, R8, 0x100, PT ;  /* 0x000001000800780c */ /* 0x000fe40003f06270 */
[----:B------:R-:W-:-:S04]  /*0120*/  SHF.R.S32.HI R5, RZ, 0x4, R5 ;  /* 0x00000004ff057819 */ /* 0x000fc80000011405 */
[----:B------:R-:W-:-:S04]  /*0130*/  LEA.HI R0, R5, R5, RZ, 0x2 ;  /* 0x0000000505007211 */ /* 0x000fc800078f10ff */
[----:B------:R-:W-:-:S04]  /*0140*/  LOP3.LUT R0, R0, 0xfffffffc, RZ, 0xc0, !PT ;  /* 0xfffffffc00007812 */ /* 0x000fc800078ec0ff */
[----:B------:R-:W-:-:S05]  /*0150*/  IADD3 R17, R5, -R0, RZ ;  /* 0x8000000005117210 */ /* 0x000fca0007ffe0ff */
[----:B---3--:R-:W-:-:S05]  /*0160*/  IMAD.WIDE R2, R17, 0x4, R2 ;  /* 0x0000000411027825 */ /* 0x008fca00078e0202 */
[----:B------:R-:W3:Y:S04]  /*0170*/  @!P0 LDG.E.EL R12, desc[UR4][R2.64] ;  /* 0x00000004020c8981 */ /* 0x000ee8000c2e1900 */
[----:B------:R1:W3:Y:S01]  /*0180*/  @!P0 LDG.E.EL R13, desc[UR4][R2.64] ;  /* 0x00000004020d8981 */ /* 0x0002e2000c2e1900 */
[----:B------:R-:W-:Y:S01]  /*0190*/  HFMA2.MMA R9, -RZ, RZ, 0, 0 ;  /* 0x00000000ff097435 */ /* 0x000fe200000001ff */
[----:B------:R-:W-:Y:S02]  /*01a0*/  MOV R0, RZ ;  /* 0x000000ff00007202 */ /* 0x000fe40000000f00 */
[----:B------:R-:W-:Y:S01]  /*01b0*/  CS2R R4, SRZ ;  /* 0x0000000000047805 */ /* 0x000fe2000001ff00 */
[----:B--2---:R-:W-:-:S04]  /*01c0*/  IMAD.WIDE R20, R17, 0x4, R20 ;  /* 0x0000000411147825 */ /* 0x004fc800078e0214 */
[C---:B----4-:R-:W-:Y:S01]  /*01d0*/  IMAD.WIDE R18, R8.reuse, 0x4, R18 ;  /* 0x0000000408127825 */ /* 0x050fe200078e0212 */
[----:B------:R-:W2:Y:S01]  /*01e0*/  @!P0 LDG.E.EL R0, desc[UR4][R20.64] ;  /* 0x0000000414008981 */ /* 0x000ea2000c2e1900 */
[----:B-1----:R-:W-:Y:S02]  /*01f0*/  CS2R R2, SRZ ;  /* 0x0000000000027805 */ /* 0x002fe4000001ff00 */
[----:B-----5:R-:W-:Y:S01]  /*0200*/  IMAD.WIDE R14, R8, 0x4, R14 ;  /* 0x00000004080e7825 */ /* 0x020fe200078e020e */
[----:B------:R-:W2:Y:S03]  /*0210*/  @!P0 LDG.E.64 R4, desc[UR4][R18.64] ;  /* 0x0000000412048981 */ /* 0x000ea6000c1e1b00 */
[C---:B0-----:R-:W-:Y:S01]  /*0220*/  IMAD.WIDE R6, R17.reuse, 0x4, R6 ;  /* 0x0000000411067825 */ /* 0x041fe200078e0206 */
[----:B------:R-:W4:Y:S03]  /*0230*/  @!P0 LDG.E.EL R9, desc[UR4][R20.64] ;  /* 0x0000000414098981 */ /* 0x000f26000c2e1900 */
[----:B------:R-:W-:Y:S01]  /*0240*/  IMAD.WIDE R22, R17, 0x4, R10 ;  /* 0x0000000411167825 */ /* 0x000fe200078e020a */
[----:B------:R-:W-:-:S02]  /*0250*/  CS2R R10, SRZ ;  /* 0x00000000000a7805 */ /* 0x000fc4000001ff00 */
[----:B------:R-:W-:Y:S01]  /*0260*/  CS2R R16, SRZ ;  /* 0x0000000000107805 */ /* 0x000fe2000001ff00 */
[----:B------:R0:W5:Y:S04]  /*0270*/  @!P0 LDG.E.64 R2, desc[UR4][R14.64] ;  /* 0x000000040e028981 */ /* 0x000168000c1e1b00 */
[----:B------:R-:W2:Y:S04]  /*0280*/  @!P0 LDG.E.EL R11, desc[UR4][R6.64] ;  /* 0x00000004060b8981 */ /* 0x000ea8000c2e1900 */
[----:B------:R-:W2:Y:S04]  /*0290*/  @!P0 LDG.E.EL R10, desc[UR4][R22.64] ;  /* 0x00000004160a8981 */ /* 0x000ea8000c2e1900 */
[----:B------:R1:W2:Y:S04]  /*02a0*/  @!P0 LDG.E.EL R17, desc[UR4][R6.64] ;  /* 0x0000000406118981 */ /* 0x0002a8000c2e1900 */
[----:B------:R-:W2:Y:S01]  /*02b0*/  @!P0 LDG.E.EL R16, desc[UR4][R22.64] ;  /* 0x0000000416108981 */ /* 0x000ea2000c2e1900 */
[----:B0-----:R-:W-:Y:S01]  /*02c0*/  HFMA2.MMA R14, -RZ, RZ, 1.625, 0 ;  /* 0x3e800000ff0e7435 */ /* 0x001fe200000001ff */
[----:B-1----:R-:W0:Y:S02]  /*02d0*/  LDC.64 R6, c[0x0][0x248] ;  /* 0x00009200ff067b82 */ /* 0x002e240000000a00 */
[----:B0-----:R-:W-:-:S04]  /*02e0*/  IMAD.WIDE R6, R8, 0x4, R6 ;  /* 0x0000000408067825 */ /* 0x001fc800078e0206 */
[----:B---3--:R-:W-:Y:S01]  /*02f0*/  FADD R12, R12, 9.9999997473787516356e-06 ;  /* 0x3727c5ac0c0c7421 */ /* 0x008fe20000000000 */
[----:B------:R-:W-:-:S03]  /*0300*/  FADD R13, R13, 9.9999997473787516356e-06 ;  /* 0x3727c5ac0d0d7421 */ /* 0x000fc60000000000 */
[----:B------:R-:W0:Y:S08]  /*0310*/  MUFU.SQRT R18, R12 ;  /* 0x0000000c00127308 */ /* 0x000e300000002000 */
[----:B------:R1:W3:Y:S01]  /*0320*/  MUFU.SQRT R19, R13 ;  /* 0x0000000d00137308 */ /* 0x0002e20000002000 */
[C---:B0-----:R-:W-:Y:S02]  /*0330*/  FSETP.GT.AND P1, PT, R18.reuse, 8.50705917302346158658e+37, PT ;  /* 0x7e8000001200780b */ /* 0x041fe40003f24000 */
[----:B------:R-:W-:Y:S01]  /*0340*/  FSETP.GEU.AND P3, PT, R18, 1.175494350822287508e-38, PT ;  /* 0x008000001200780b */ /* 0x000fe20003f6e000 */
[----:B-1----:R-:W0:Y:S01]  /*0350*/  LDC.64 R12, c[0x0][0x240] ;  /* 0x00009000ff0c7b82 */ /* 0x002e220000000a00 */
[----:B---3--:R-:W-:-:S02]  /*0360*/  FSETP.GT.AND P2, PT, R19, 8.50705917302346158658e+37, PT ;  /* 0x7e8000001300780b */ /* 0x008fc40003f44000 */
[----:B------:R-:W-:-:S07]  /*0370*/  FSETP.GEU.AND P4, PT, R19, 1.175494350822287508e-38, PT ;  /* 0x008000001300780b */ /* 0x000fce0003f8e000 */
[----:B------:R-:W-:-:S04]  /*0380*/  @P1 FMUL R18, R18, 0.25 ;  /* 0x3e80000012121820 */ /* 0x000fc80000400000 */
[----:B------:R-:W-:Y:S01]  /*0390*/  @!P3 FMUL R18, R18, 16777216 ;  /* 0x4b8000001212b820 */ /* 0x000fe20000400000 */
[----:B------:R-:W-:-:S04]  /*03a0*/  @P2 FMUL R19, R19, 0.25 ;  /* 0x3e80000013132820 */ /* 0x000fc80000400000 */
[----:B------:R-:W-:Y:S01]  /*03b0*/  @!P4 FMUL R19, R19, 16777216 ;  /* 0x4b8000001313c820 */ /* 0x000fe20000400000 */
[----:B------:R-:W1:Y:S01]  /*03c0*/  MUFU.RCP R18, R18 ;  /* 0x0000001200127308 */ /* 0x000e620000001000 */
[----:B------:R-:W-:-:S07]  /*03d0*/  FSEL R15, R14, 1, P1 ;  /* 0x3f8000000e0f7808 */ /* 0x000fce0000800000 */
[----:B------:R-:W3:Y:S01]  /*03e0*/  MUFU.RCP R19, R19 ;  /* 0x0000001300137308 */ /* 0x000ee20000001000 */
[----:B------:R-:W-:Y:S01]  /*03f0*/  FSEL R14, R14, 1, P2 ;  /* 0x3f8000000e0e7808 */ /* 0x000fe20001000000 */
[----:B------:R-:W-:Y:S01]  /*0400*/  @!P3 FMUL R15, R15, 16777216 ;  /* 0x4b8000000f0fb820 */ /* 0x000fe20000400000 */
[----:B--2---:R-:W-:-:S03]  /*0410*/  FADD R0, -R0, R5 ;  /* 0x0000000500007221 */ /* 0x004fc60000000100 */
[----:B------:R-:W-:Y:S01]  /*0420*/  @!P4 FMUL R14, R14, 16777216 ;  /* 0x4b8000000e0ec820 */ /* 0x000fe20000400000 */
[----:B----4-:R-:W-:Y:S01]  /*0430*/  FADD R4, -R9, R4 ;  /* 0x0000000409047221 */ /* 0x010fe20000000100 */
[----:B-1----:R-:W-:Y:S01]  /*0440*/  FMUL R15, R18, R15 ;  /* 0x0000000f120f7220 */ /* 0x002fe20000400000 */
[----:B-----5:R-:W-:Y:S02]  /*0450*/  FSETP.GEU.AND P1, PT, R2, RZ, PT ;  /* 0x000000ff0200720b */ /* 0x020fe40003f2e000 */
[----:B------:R-:W-:Y:S01]  /*0460*/  FSETP.GEU.AND P2, PT, R3, RZ, PT ;  /* 0x000000ff0300720b */ /* 0x000fe20003f4e000 */
[----:B---3--:R-:W-:Y:S01]  /*0470*/  FMUL R5, R19, R14 ;  /* 0x0000000e13057220 */ /* 0x008fe20000400000 */
[----:B------:R-:W-:-:S03]  /*0480*/  FMUL R15, R4, R15 ;  /* 0x0000000f040f7220 */ /* 0x000fc60000400000 */
[----:B------:R-:W-:Y:S01]  /*0490*/  FMUL R5, R0, R5 ;  /* 0x0000000500057220 */ /* 0x000fe20000400000 */
[----:B------:R-:W-:Y:S01]  /*04a0*/  FSEL R2, R2, RZ, P1 ;  /* 0x000000ff02027208 */ /* 0x000fe20000800000 */
[----:B------:R-:W-:Y:S01]  /*04b0*/  FFMA R11, R15, R11, R10 ;  /* 0x0000000b0f0b7223 */ /* 0x000fe2000000000a */
[----:B------:R-:W-:Y:S01]  /*04c0*/  FSEL R3, R3, RZ, P2 ;  /* 0x000000ff03037208 */ /* 0x000fe20001000000 */
[----:B------:R-:W-:Y:S01]  /*04d0*/  FFMA R16, R5, R17, R16 ;  /* 0x0000001105107223 */ /* 0x000fe20000000010 */
[----:B0-----:R-:W-:-:S04]  /*04e0*/  IMAD.WIDE R12, R8, 0x4, R12 ;  /* 0x00000004080c7825 */ /* 0x001fc800078e020c */
[----:B------:R-:W-:Y:S01]  /*04f0*/  FADD R4, R11, R2 ;  /* 0x000000020b047221 */ /* 0x000fe20000000000 */
[----:B------:R-:W-:-:S05]  /*0500*/  FADD R5, R16, R3 ;  /* 0x0000000310057221 */ /* 0x000fca0000000000 */
[----:B------:R0:W-:Y:S02]  /*0510*/  @!P0 STG.E.64 desc[UR4][R12.64], R4 ;  /* 0x000000040c008986 */ /* 0x0001e4000c101b04 */
[----:B0-----:R-:W-:Y:S05]  /*0520*/  @P0 EXIT ;  /* 0x000000000000094d */ /* 0x001fea0003800000 */
[----:B------:R-:W-:Y:S01]  /*0530*/  STG.E.64 desc[UR4][R6.64], R2 ;  /* 0x0000000206007986 */ /* 0x000fe2000c101b04 */
[----:B------:R-:W-:Y:S05]  /*0540*/  EXIT ;  /* 0x000000000000794d */ /* 0x000fea0003800000 */
.L_x_0:
[----:B------:R-:W-:-:S00]  /*0550*/  BRA `(.L_x_0) ;  /* 0xfffffffc00fc7947 */ /* 0x000fc0000383ffff */
[----:B------:R-:W-:-:S00]  /*0560*/  NOP ;  /* 0x0000000000007918 */ /* 0x000fc00000000000 */
        /* <DEDUP_REMOVED lines=9> */
.L_x_1:


//--------------------- .nv.global.init           --------------------------
	.section	.nv.global.init,"aw",@progbits
.nv.global.init:
	.type		_$_str,@object
	.size		_$_str,(_$_str_$_2 - _$_str)
_$_str:
        /*0000*/ 	.byte	0x5f, 0x5f, 0x43, 0x55, 0x44, 0x41, 0x5f, 0x46, 0x54, 0x5a, 0x00
	.type		_$_str_$_2,@object
	.size		_$_str_$_2,(.L_1 - _$_str_$_2)
_$_str_$_2:
        /*000b*/ 	.byte	0x5f, 0x5f, 0x43, 0x55, 0x44, 0x41, 0x5f, 0x50, 0x52, 0x45, 0x43, 0x5f, 0x53, 0x51, 0x52, 0x54
        /*001b*/ 	.byte	0x00
.L_1:


//--------------------- .nv.constant0.triton_poi_fused__native_batch_norm_legit_no_training_add_relu_3 --------------------------
	.section	.nv.constant0.triton_poi_fused__native_batch_norm_legit_no_training_add_relu_3,"a",@progbits
	.sectionflags	@""
	.align	4
.nv.constant0.triton_poi_fused__native_batch_norm_legit_no_training_add_relu_3:
	.zero		596
